	.headerflags	@"EF_CUDA_TEXMODE_UNIFIED EF_CUDA_64BIT_ADDRESS EF_CUDA_ACCELERATORS EF_CUDA_SM90 EF_CUDA_VIRTUAL_SM(EF_CUDA_SM90)"
	.elftype	@"ET_EXEC"


//--------------------- .nv.info                  --------------------------
	.section	.nv.info,"",@"SHT_CUDA_INFO"
	.align	4


	//----- nvinfo : EIATTR_REGCOUNT
	.align		4
        /*0000*/ 	.byte	0x04, 0x2f
        /*0002*/ 	.short	(.L_1 - .L_0)
	.align		4
.L_0:
        /*0004*/ 	.word	index@(triton_red_fused__to_copy_mul_sum_1)
        /*0008*/ 	.word	0x00000020


	//----- nvinfo : EIATTR_MIN_STACK_SIZE
	.align		4
.L_1:
        /*000c*/ 	.byte	0x04, 0x12
        /*000e*/ 	.short	(.L_3 - .L_2)
	.align		4
.L_2:
        /*0010*/ 	.word	index@(triton_red_fused__to_copy_mul_sum_1)
        /*0014*/ 	.word	0x00000000


	//----- nvinfo : EIATTR_FRAME_SIZE
	.align		4
.L_3:
        /*0018*/ 	.byte	0x04, 0x11
        /*001a*/ 	.short	(.L_5 - .L_4)
	.align		4
.L_4:
        /*001c*/ 	.word	index@(triton_red_fused__to_copy_mul_sum_1)
        /*0020*/ 	.word	0x00000000


	//----- nvinfo : EIATTR_MIN_STACK_SIZE
	.align		4
.L_5:
        /*0024*/ 	.byte	0x04, 0x12
        /*0026*/ 	.short	(.L_7 - .L_6)
	.align		4
.L_6:
        /*0028*/ 	.word	index@(triton_red_fused__to_copy_mul_sum_1)
        /*002c*/ 	.word	0x00000000
.L_7:


//--------------------- .nv.info.triton_red_fused__to_copy_mul_sum_1 --------------------------
	.section	.nv.info.triton_red_fused__to_copy_mul_sum_1,"",@"SHT_CUDA_INFO"
	.sectionflags	@""
	.align	4


	//----- nvinfo : EIATTR_CUDA_API_VERSION
	.align		4
        /*0000*/ 	.byte	0x04, 0x37
        /*0002*/ 	.short	(.L_9 - .L_8)
.L_8:
        /*0004*/ 	.word	0x0000007c


	//----- nvinfo : EIATTR_KPARAM_INFO
	.align		4
.L_9:
        /*0008*/ 	.byte	0x04, 0x17
        /*000a*/ 	.short	(.L_11 - .L_10)
.L_10:
        /*000c*/ 	.word	0x00000000
        /*0010*/ 	.short	0x0006
        /*0012*/ 	.short	0x0028
        /*0014*/ 	.byte	0x00, 0xf4, 0x21, 0x00


	//----- nvinfo : EIATTR_KPARAM_INFO
	.align		4
.L_11:
        /*0018*/ 	.byte	0x04, 0x17
        /*001a*/ 	.short	(.L_13 - .L_12)
.L_12:
        /*001c*/ 	.word	0x00000000
        /*0020*/ 	.short	0x0005
        /*0022*/ 	.short	0x0024
        /*0024*/ 	.byte	0x00, 0xf0, 0x11, 0x00


	//----- nvinfo : EIATTR_KPARAM_INFO
	.align		4
.L_13:
        /*0028*/ 	.byte	0x04, 0x17
        /*002a*/ 	.short	(.L_15 - .L_14)
.L_14:
        /*002c*/ 	.word	0x00000000
        /*0030*/ 	.short	0x0004
        /*0032*/ 	.short	0x0020
        /*0034*/ 	.byte	0x00, 0xf0, 0x11, 0x00


	//----- nvinfo : EIATTR_KPARAM_INFO
	.align		4
.L_15:
        /*0038*/ 	.byte	0x04, 0x17
        /*003a*/ 	.short	(.L_17 - .L_16)
.L_16:
        /*003c*/ 	.word	0x00000000
        /*0040*/ 	.short	0x0003
        /*0042*/ 	.short	0x0018
        /*0044*/ 	.byte	0x00, 0xf4, 0x21, 0x00


	//----- nvinfo : EIATTR_KPARAM_INFO
	.align		4
.L_17:
        /*0048*/ 	.byte	0x04, 0x17
        /*004a*/ 	.short	(.L_19 - .L_18)
.L_18:
        /*004c*/ 	.word	0x00000000
        /*0050*/ 	.short	0x0002
        /*0052*/ 	.short	0x0010
        /*0054*/ 	.byte	0x00, 0xf4, 0x21, 0x00


	//----- nvinfo : EIATTR_KPARAM_INFO
	.align		4
.L_19:
        /*0058*/ 	.byte	0x04, 0x17
        /*005a*/ 	.short	(.L_21 - .L_20)
.L_20:
        /*005c*/ 	.word	0x00000000
        /*0060*/ 	.short	0x0001
        /*0062*/ 	.short	0x0008
        /*0064*/ 	.byte	0x00, 0xf4, 0x21, 0x00


	//----- nvinfo : EIATTR_KPARAM_INFO
	.align		4
.L_21:
        /*0068*/ 	.byte	0x04, 0x17
        /*006a*/ 	.short	(.L_23 - .L_22)
.L_22:
        /*006c*/ 	.word	0x00000000
        /*0070*/ 	.short	0x0000
        /*0072*/ 	.short	0x0000
        /*0074*/ 	.byte	0x00, 0xf4, 0x21, 0x00


	//----- nvinfo : EIATTR_SPARSE_MMA_MASK
	.align		4
.L_23:
        /*0078*/ 	.byte	0x03, 0x50
        /*007a*/ 	.short	0x0000


	//----- nvinfo : EIATTR_MAXREG_COUNT
	.align		4
        /*007c*/ 	.byte	0x03, 0x1b
        /*007e*/ 	.short	0x00ff


	//----- nvinfo : EIATTR_COOP_GROUP_MASK_REGIDS
	.align		4
        /*0080*/ 	.byte	0x04, 0x29
        /*0082*/ 	.short	(.L_25 - .L_24)


	//   ....[0]....
.L_24:
        /*0084*/ 	.word	0xffffffff


	//   ....[1]....
        /*0088*/ 	.word	0xffffffff


	//   ....[2]....
        /*008c*/ 	.word	0xffffffff


	//   ....[3]....
        /*0090*/ 	.word	0xffffffff


	//   ....[4]....
        /*0094*/ 	.word	0xffffffff


	//   ....[5]....
        /*0098*/ 	.word	0xffffffff


	//   ....[6]....
        /*009c*/ 	.word	0xffffffff


	//   ....[7]....
        /*00a0*/ 	.word	0xffffffff


	//----- nvinfo : EIATTR_COOP_GROUP_INSTR_OFFSETS
	.align		4
.L_25:
        /*00a4*/ 	.byte	0x04, 0x28
        /*00a6*/ 	.short	(.L_27 - .L_26)


	//   ....[0]....
.L_26:
        /*00a8*/ 	.word	0x00000f90


	//   ....[1]....
        /*00ac*/ 	.word	0x00000fd0


	//   ....[2]....
        /*00b0*/ 	.word	0x00001000


	//   ....[3]....
        /*00b4*/ 	.word	0x00001020


	//   ....[4]....
        /*00b8*/ 	.word	0x00001110


	//   ....[5]....
        /*00bc*/ 	.word	0x00001120


	//   ....[6]....
        /*00c0*/ 	.word	0x00001150


	//   ....[7]....
        /*00c4*/ 	.word	0x00001160


	//----- nvinfo : EIATTR_EXIT_INSTR_OFFSETS
	.align		4
.L_27:
        /*00c8*/ 	.byte	0x04, 0x1c
        /*00ca*/ 	.short	(.L_29 - .L_28)


	//   ....[0]....
.L_28:
        /*00cc*/ 	.word	0x00001280


	//   ....[1]....
        /*00d0*/ 	.word	0x000012f0


	//----- nvinfo : EIATTR_REQNTID
	.align		4
.L_29:
        /*00d4*/ 	.byte	0x04, 0x10
        /*00d6*/ 	.short	(.L_31 - .L_30)
.L_30:
        /*00d8*/ 	.word	0x00000080
        /*00dc*/ 	.word	0x00000001
        /*00e0*/ 	.word	0x00000001


	//----- nvinfo : EIATTR_CBANK_PARAM_SIZE
	.align		4
.L_31:
        /*00e4*/ 	.byte	0x03, 0x19
        /*00e6*/ 	.short	0x0030


	//----- nvinfo : EIATTR_PARAM_CBANK
	.align		4
        /*00e8*/ 	.byte	0x04, 0x0a
        /*00ea*/ 	.short	(.L_33 - .L_32)
	.align		4
.L_32:
        /*00ec*/ 	.word	index@(.nv.constant0.triton_red_fused__to_copy_mul_sum_1)
        /*00f0*/ 	.short	0x0210
        /*00f2*/ 	.short	0x0030


	//----- nvinfo : EIATTR_SW_WAR
	.align		4
.L_33:
        /*00f4*/ 	.byte	0x04, 0x36
        /*00f6*/ 	.short	(.L_35 - .L_34)
.L_34:
        /*00f8*/ 	.word	0x00000008
.L_35:


//--------------------- .nv.callgraph             --------------------------
	.section	.nv.callgraph,"",@"SHT_CUDA_CALLGRAPH"
	.align	4
	.sectionentsize	8
	.align		4
        /*0000*/ 	.word	0x00000000
	.align		4
        /*0004*/ 	.word	0xffffffff
	.align		4
        /*0008*/ 	.word	0x00000000
	.align		4
        /*000c*/ 	.word	0xfffffffe
	.align		4
        /*0010*/ 	.word	0x00000000
	.align		4
        /*0014*/ 	.word	0xfffffffd
	.align		4
        /*0018*/ 	.word	0x00000000
	.align		4
        /*001c*/ 	.word	0xfffffffc


//--------------------- .text.triton_red_fused__to_copy_mul_sum_1 --------------------------
	.section	.text.triton_red_fused__to_copy_mul_sum_1,"ax",@progbits
	.sectionflags	@"SHF_BARRIERS=1"
	.align	128
        .global         triton_red_fused__to_copy_mul_sum_1
        .type           triton_red_fused__to_copy_mul_sum_1,@function
        .size           triton_red_fused__to_copy_mul_sum_1,(.L_x_5 - triton_red_fused__to_copy_mul_sum_1)
        .other          triton_red_fused__to_copy_mul_sum_1,@"STO_CUDA_ENTRY STV_DEFAULT"
triton_red_fused__to_copy_mul_sum_1:
.text.triton_red_fused__to_copy_mul_sum_1:
[----:B------:R-:W0:Y:S02]  /*0000*/  LDC R1, c[0x0][0x28] ;  /* 0x00000a00ff017b82 */ /* 0x000e240000000800 */
[----:B------:R-:W1:Y:S01]  /*0010*/  S2R R0, SR_TID.X ;  /* 0x0000000000007919 */ /* 0x000e620000002100 */
[----:B------:R-:W-:Y:S01]  /*0020*/  ULDC UR4, c[0x0][0x234] ;  /* 0x00008d0000047ab9 */ /* 0x000fe20000000800 */
[----:B------:R-:W-:Y:S01]  /*0030*/  ULDC.64 UR6, c[0x0][0x208] ;  /* 0x0000820000067ab9 */ /* 0x000fe20000000a00 */
[----:B------:R-:W-:Y:S01]  /*0040*/  MOV R2, UR4 ;  /* 0x0000000400027c02 */ /* 0x000fe20008000f00 */
[----:B------:R-:W2:Y:S01]  /*0050*/  S2R R5, SR_CTAID.X ;  /* 0x0000000000057919 */ /* 0x000ea20000002500 */
[----:B------:R-:W-:Y:S02]  /*0060*/  CS2R R20, SRZ ;  /* 0x0000000000147805 */ /* 0x000fe4000001ff00 */
[----:B------:R-:W-:Y:S02]  /*0070*/  CS2R R22, SRZ ;  /* 0x0000000000167805 */ /* 0x000fe4000001ff00 */
[----:B------:R-:W-:Y:S02]  /*0080*/  ISETP.GE.AND P0, PT, R2, 0x1, PT ;  /* 0x000000010200780c */ /* 0x000fe40003f06270 */
[----:B-1----:R-:W-:-:S02]  /*0090*/  SHF.L.U32 R3, R0, 0x2, RZ ;  /* 0x0000000200037819 */ /* 0x002fc400000006ff */
[----:B--2---:R-:W-:Y:S02]  /*00a0*/  SHF.L.U32 R5, R5, 0x6, RZ ;  /* 0x0000000605057819 */ /* 0x004fe400000006ff */
[----:B------:R-:W-:-:S07]  /*00b0*/  LOP3.LUT R6, R3, 0x3c, RZ, 0xc0, !PT ;  /* 0x0000003c03067812 */ /* 0x000fce00078ec0ff */
[----:B------:R-:W-:Y:S05]  /*00c0*/  @!P0 BRA `(.L_x_0) ;  /* 0x0000000c00ac8947 */ /* 0x000fea0003800000 */
[----:B------:R-:W-:Y:S01]  /*00d0*/  ISETP.GT.AND P1, PT, R2, 0x18, PT ;  /* 0x000000180200780c */ /* 0x000fe20003f24270 */
[----:B------:R-:W-:Y:S01]  /*00e0*/  HFMA2.MMA R9, -RZ, RZ, 0, 0 ;  /* 0x00000000ff097435 */ /* 0x000fe200000001ff */
[----:B------:R-:W-:Y:S02]  /*00f0*/  SHF.R.U32.HI R8, RZ, 0x4, R0 ;  /* 0x00000004ff087819 */ /* 0x000fe40000011600 */
[----:B------:R-:W-:Y:S02]  /*0100*/  CS2R R20, SRZ ;  /* 0x0000000000147805 */ /* 0x000fe4000001ff00 */
[----:B------:R-:W-:Y:S02]  /*0110*/  PLOP3.LUT P0, PT, PT, PT, PT, 0x80, 0x0 ;  /* 0x000000000000781c */ /* 0x000fe40003f0f070 */
[----:B------:R-:W-:Y:S02]  /*0120*/  CS2R R22, SRZ ;  /* 0x0000000000167805 */ /* 0x000fe4000001ff00 */
[----:B------:R-:W-:-:S04]  /*0130*/  SGXT.U32 R8, R8, 0x3 ;  /* 0x000000030808781a */ /* 0x000fc80000000000 */
[----:B------:R-:W-:-:S04]  /*0140*/  LEA R7, R8, R5, 0xc ;  /* 0x0000000508077211 */ /* 0x000fc800078e60ff */
[----:B------:R-:W-:Y:S01]  /*0150*/  IADD3 R7, R6, R7, RZ ;  /* 0x0000000706077210 */ /* 0x000fe20007ffe0ff */
[----:B------:R-:W-:Y:S06]  /*0160*/  @!P1 BRA `(.L_x_1) ;  /* 0x0000000400f09947 */ /* 0x000fec0003800000 */
[----:B------:R-:W-:Y:S02]  /*0170*/  PLOP3.LUT P0, PT, PT, PT, PT, 0x8, 0x0 ;  /* 0x000000000000781c */ /* 0x000fe40003f0e170 */
[----:B------:R-:W-:-:S11]  /*0180*/  IADD3 R4, R2, -0x18, RZ ;  /* 0xffffffe802047810 */ /* 0x000fd60007ffe0ff */
.L_x_2:
[----:B------:R-:W1:Y:S01]  /*0190*/  LDC R2, c[0x0][0x234] ;  /* 0x00008d00ff027b82 */ /* 0x000e620000000800 */
[----:B------:R-:W-:Y:S02]  /*01a0*/  IADD3 R27, R8, R9, RZ ;  /* 0x00000009081b7210 */ /* 0x000fe40007ffe0ff */
[----:B------:R-:W-:-:S05]  /*01b0*/  CS2R R16, SRZ ;  /* 0x0000000000107805 */ /* 0x000fca000001ff00 */
[----:B------:R-:W2:Y:S08]  /*01c0*/  LDC.64 R10, c[0x0][0x210] ;  /* 0x00008400ff0a7b82 */ /* 0x000eb00000000a00 */
[----:B------:R-:W3:Y:S01]  /*01d0*/  LDC.64 R14, c[0x0][0x218] ;  /* 0x00008600ff0e7b82 */ /* 0x000ee20000000a00 */
[----:B------:R-:W-:-:S07]  /*01e0*/  MOV R28, RZ ;  /* 0x000000ff001c7202 */ /* 0x000fce0000000f00 */
[----:B------:R-:W4:Y:S01]  /*01f0*/  LDC.64 R12, c[0x0][0x220] ;  /* 0x00008800ff0c7b82 */ /* 0x000f220000000a00 */
[----:B-1----:R-:W-:Y:S02]  /*0200*/  ISETP.GE.AND P1, PT, R27, R2, PT ;  /* 0x000000021b00720c */ /* 0x002fe40003f26270 */
[----:B------:R-:W-:Y:S01]  /*0210*/  CS2R R18, SRZ ;  /* 0x0000000000127805 */ /* 0x000fe2000001ff00 */
[----:B--2---:R-:W-:-:S10]  /*0220*/  IMAD.WIDE R24, R7, 0x2, R10 ;  /* 0x0000000207187825 */ /* 0x004fd400078e020a */
[----:B------:R3:W2:Y:S02]  /*0230*/  @!P1 LDG.E.EF.64 R16, desc[UR6][R24.64] ;  /* 0x0000000618109981 */ /* 0x0006a4000c0e1b00 */
[----:B---3--:R-:W-:-:S04]  /*0240*/  IMAD.WIDE R24, R7, 0x2, R14 ;  /* 0x0000000207187825 */ /* 0x008fc800078e020e */
[----:B----4-:R-:W-:Y:S01]  /*0250*/  IMAD.WIDE R26, R27, 0x4, R12 ;  /* 0x000000041b1a7825 */ /* 0x010fe200078e020c */
[----:B------:R1:W3:Y:S04]  /*0260*/  @!P1 LDG.E.EF.64 R18, desc[UR6][R24.64] ;  /* 0x0000000618129981 */ /* 0x0002e8000c0e1b00 */
[----:B------:R2:W4:Y:S01]  /*0270*/  @!P1 LDG.E.EL R28, desc[UR6][R26.64] ;  /* 0x000000061a1c9981 */ /* 0x000522000c2e1900 */
[----:B-1----:R-:W-:Y:S01]  /*0280*/  MOV R24, R23 ;  /* 0x0000001700187202 */ /* 0x002fe20000000f00 */
[----:B--2---:R-:W-:Y:S02]  /*0290*/  HADD2.F32 R27, -RZ, R16.H0_H0 ;  /* 0x20000010ff1b7230 */ /* 0x004fe40000004100 */
[----:B---3--:R-:W-:Y:S02]  /*02a0*/  HADD2.F32 R29, -RZ, R18.H0_H0 ;  /* 0x20000012ff1d7230 */ /* 0x008fe40000004100 */
[----:B------:R-:W-:-:S03]  /*02b0*/  HADD2.F32 R18, -RZ, R18.H1_H1 ;  /* 0x30000012ff127230 */ /* 0x000fc60000004100 */
[-C--:B----4-:R-:W-:Y:S02]  /*02c0*/  FMUL R29, R29, R28.reuse ;  /* 0x0000001c1d1d7220 */ /* 0x090fe40000400000 */
[----:B------:R-:W-:Y:S02]  /*02d0*/  FMUL R25, R18, R28 ;  /* 0x0000001c12197220 */ /* 0x000fe40000400000 */
[----:B------:R-:W-:Y:S01]  /*02e0*/  @!P1 FFMA R20, R27, R29, R20 ;  /* 0x0000001d1b149223 */ /* 0x000fe20000000014 */
[----:B------:R-:W-:Y:S01]  /*02f0*/  HADD2.F32 R29, -RZ, R16.H1_H1 ;  /* 0x30000010ff1d7230 */ /* 0x000fe20000004100 */
[----:B------:R-:W-:-:S04]  /*0300*/  IADD3 R27, R8, 0x8, R9 ;  /* 0x00000008081b7810 */ /* 0x000fc80007ffe009 */
[----:B------:R-:W-:Y:S01]  /*0310*/  @!P1 FFMA R22, R29, R25, R22 ;  /* 0x000000191d169223 */ /* 0x000fe20000000016 */
[----:B------:R-:W-:Y:S01]  /*0320*/  HADD2.F32 R29, -RZ, R19.H0_H0 ;  /* 0x20000013ff1d7230 */ /* 0x000fe20000004100 */
[----:B------:R-:W-:Y:S01]  /*0330*/  ISETP.GE.AND P2, PT, R27, R2, PT ;  /* 0x000000021b00720c */ /* 0x000fe20003f46270 */
[----:B------:R-:W-:Y:S01]  /*0340*/  HFMA2.MMA R25, -RZ, RZ, 0, 0 ;  /* 0x00000000ff197435 */ /* 0x000fe200000001ff */
[----:B------:R-:W-:Y:S02]  /*0350*/  HADD2.F32 R16, -RZ, R19.H1_H1 ;  /* 0x30000013ff107230 */ /* 0x000fe40000004100 */
[----:B------:R-:W-:Y:S02]  /*0360*/  HADD2.F32 R23, -RZ, R17.H0_H0 ;  /* 0x20000011ff177230 */ /* 0x000fe40000004100 */
[----:B------:R-:W-:Y:S01]  /*0370*/  FMUL R19, R29, R28 ;  /* 0x0000001c1d137220 */ /* 0x000fe20000400000 */
[----:B------:R-:W-:-:S04]  /*0380*/  IMAD.WIDE R26, R27, 0x4, R12 ;  /* 0x000000041b1a7825 */ /* 0x000fc800078e020c */
[----:B------:R-:W-:Y:S01]  /*0390*/  FMUL R28, R16, R28 ;  /* 0x0000001c101c7220 */ /* 0x000fe20000400000 */
[----:B------:R-:W-:Y:S01]  /*03a0*/  @!P1 FFMA R24, R23, R19, R24 ;  /* 0x0000001317189223 */ /* 0x000fe20000000018 */
[----:B------:R-:W-:Y:S01]  /*03b0*/  IADD3 R23, R7, 0x8000, RZ ;  /* 0x0000800007177810 */ /* 0x000fe20007ffe0ff */
[----:B------:R-:W-:Y:S01]  /*03c0*/  HADD2.F32 R16, -RZ, R17.H1_H1 ;  /* 0x30000011ff107230 */ /* 0x000fe20000004100 */
[----:B------:R-:W-:Y:S01]  /*03d0*/  CS2R R18, SRZ ;  /* 0x0000000000127805 */ /* 0x000fe2000001ff00 */
[----:B------:R1:W2:Y:S03]  /*03e0*/  @!P2 LDG.E.EL R25, desc[UR6][R26.64] ;  /* 0x000000061a19a981 */ /* 0x0002a6000c2e1900 */
[----:B------:R-:W-:Y:S01]  /*03f0*/  @!P1 FFMA R21, R16, R28, R21 ;  /* 0x0000001c10159223 */ /* 0x000fe20000000015 */
[----:B------:R-:W-:Y:S01]  /*0400*/  CS2R R16, SRZ ;  /* 0x0000000000107805 */ /* 0x000fe2000001ff00 */
[----:B------:R-:W-:-:S04]  /*0410*/  IMAD.WIDE R28, R23, 0x2, R10 ;  /* 0x00000002171c7825 */ /* 0x000fc800078e020a */
[----:B-1----:R-:W-:Y:S01]  /*0420*/  IMAD.WIDE R26, R23, 0x2, R14 ;  /* 0x00000002171a7825 */ /* 0x002fe200078e020e */
[----:B------:R-:W3:Y:S04]  /*0430*/  @!P2 LDG.E.EF.64 R16, desc[UR6][R28.64] ;  /* 0x000000061c10a981 */ /* 0x000ee8000c0e1b00 */
[----:B------:R3:W4:Y:S02]  /*0440*/  @!P2 LDG.E.EF.64 R18, desc[UR6][R26.64] ;  /* 0x000000061a12a981 */ /* 0x000724000c0e1b00 */
[----:B---3--:R-:W-:Y:S02]  /*0450*/  HADD2.F32 R27, -RZ, R16.H0_H0 ;  /* 0x20000010ff1b7230 */ /* 0x008fe40000004100 */
[----:B----4-:R-:W-:Y:S02]  /*0460*/  HADD2.F32 R23, -RZ, R18.H0_H0 ;  /* 0x20000012ff177230 */ /* 0x010fe40000004100 */
[----:B------:R-:W-:-:S03]  /*0470*/  HADD2.F32 R18, -RZ, R18.H1_H1 ;  /* 0x30000012ff127230 */ /* 0x000fc60000004100 */
[----:B--2---:R-:W-:Y:S01]  /*0480*/  FMUL R23, R23, R25 ;  /* 0x0000001917177220 */ /* 0x004fe20000400000 */
[----:B------:R-:W-:Y:S02]  /*0490*/  HADD2.F32 R29, -RZ, R16.H1_H1 ;  /* 0x30000010ff1d7230 */ /* 0x000fe40000004100 */
[----:B------:R-:W-:Y:S02]  /*04a0*/  HADD2.F32 R16, -RZ, R19.H0_H0 ;  /* 0x20000013ff107230 */ /* 0x000fe40000004100 */
[----:B------:R-:W-:Y:S01]  /*04b0*/  @!P2 FFMA R20, R27, R23, R20 ;  /* 0x000000171b14a223 */ /* 0x000fe20000000014 */
[----:B------:R-:W-:Y:S01]  /*04c0*/  IADD3 R27, R8, 0x10, R9 ;  /* 0x00000010081b7810 */ /* 0x000fe20007ffe009 */
[-C--:B------:R-:W-:Y:S01]  /*04d0*/  FMUL R23, R18, R25.reuse ;  /* 0x0000001912177220 */ /* 0x080fe20000400000 */
[----:B------:R-:W-:Y:S02]  /*04e0*/  HADD2.F32 R18, -RZ, R19.H1_H1 ;  /* 0x30000013ff127230 */ /* 0x000fe40000004100 */
[----:B------:R-:W-:Y:S01]  /*04f0*/  FMUL R19, R16, R25 ;  /* 0x0000001910137220 */ /* 0x000fe20000400000 */
[----:B------:R-:W-:Y:S01]  /*0500*/  ISETP.GE.AND P1, PT, R27, R2, PT ;  /* 0x000000021b00720c */ /* 0x000fe20003f26270 */
[----:B------:R-:W-:Y:S01]  /*0510*/  @!P2 FFMA R22, R29, R23, R22 ;  /* 0x000000171d16a223 */ /* 0x000fe20000000016 */
[----:B------:R-:W-:Y:S01]  /*0520*/  HFMA2.MMA R23, -RZ, RZ, 0, 0 ;  /* 0x00000000ff177435 */ /* 0x000fe200000001ff */
[----:B------:R-:W-:Y:S01]  /*0530*/  FMUL R16, R18, R25 ;  /* 0x0000001912107220 */ /* 0x000fe20000400000 */
[----:B------:R-:W-:-:S02]  /*0540*/  HADD2.F32 R25, -RZ, R17.H0_H0 ;  /* 0x20000011ff197230 */ /* 0x000fc40000004100 */
[----:B------:R-:W-:Y:S02]  /*0550*/  HADD2.F32 R18, -RZ, R17.H1_H1 ;  /* 0x30000011ff127230 */ /* 0x000fe40000004100 */
[----:B------:R-:W-:-:S04]  /*0560*/  IMAD.WIDE R26, R27, 0x4, R12 ;  /* 0x000000041b1a7825 */ /* 0x000fc800078e020c */
[----:B------:R-:W-:Y:S01]  /*0570*/  @!P2 FFMA R24, R25, R19, R24 ;  /* 0x000000131918a223 */ /* 0x000fe20000000018 */
[----:B------:R-:W-:Y:S01]  /*0580*/  IADD3 R25, R7, 0x10000, RZ ;  /* 0x0001000007197810 */ /* 0x000fe20007ffe0ff */
[----:B------:R-:W-:Y:S01]  /*0590*/  @!P2 FFMA R21, R18, R16, R21 ;  /* 0x000000101215a223 */ /* 0x000fe20000000015 */
[----:B------:R-:W-:Y:S01]  /*05a0*/  CS2R R18, SRZ ;  /* 0x0000000000127805 */ /* 0x000fe2000001ff00 */
[----:B------:R1:W2:Y:S01]  /*05b0*/  @!P1 LDG.E.EL R23, desc[UR6][R26.64] ;  /* 0x000000061a179981 */ /* 0x0002a2000c2e1900 */
[----:B------:R-:W-:Y:S01]  /*05c0*/  CS2R R16, SRZ ;  /* 0x0000000000107805 */ /* 0x000fe2000001ff00 */
[----:B------:R-:W-:-:S05]  /*05d0*/  IMAD.WIDE R28, R25, 0x2, R10 ;  /* 0x00000002191c7825 */ /* 0x000fca00078e020a */
[----:B------:R-:W3:Y:S01]  /*05e0*/  @!P1 LDG.E.EF.64 R16, desc[UR6][R28.64] ;  /* 0x000000061c109981 */ /* 0x000ee2000c0e1b00 */
[----:B-1----:R-:W-:-:S05]  /*05f0*/  IMAD.WIDE R26, R25, 0x2, R14 ;  /* 0x00000002191a7825 */ /* 0x002fca00078e020e */
        /* <DEDUP_REMOVED lines=8> */
[----:B------:R-:W-:Y:S01]  /*0680*/  FMUL R25, R18, R23 ;  /* 0x0000001712197220 */ /* 0x000fe20000400000 */
[----:B------:R-:W-:Y:S01]  /*0690*/  IADD3 R27, R8, 0x18, R9 ;  /* 0x00000018081b7810 */ /* 0x000fe20007ffe009 */
[----:B------:R-:W-:Y:S02]  /*06a0*/  HADD2.F32 R18, -RZ, R17.H0_H0 ;  /* 0x20000011ff127230 */ /* 0x000fe40000004100 */
[----:B------:R-:W-:Y:S01]  /*06b0*/  @!P1 FFMA R22, R29, R25, R22 ;  /* 0x000000191d169223 */ /* 0x000fe20000000016 */
[----:B------:R-:W-:Y:S01]  /*06c0*/  FMUL R29, R16, R23 ;  /* 0x00000017101d7220 */ /* 0x000fe20000400000 */
[----:B------:R-:W-:-:S02]  /*06d0*/  MOV R16, R24 ;  /* 0x0000001800107202 */ /* 0x000fc40000000f00 */
[----:B------:R-:W-:Y:S02]  /*06e0*/  ISETP.GE.AND P2, PT, R27, R2, PT ;  /* 0x000000021b00720c */ /* 0x000fe40003f46270 */
[----:B------:R-:W-:Y:S01]  /*06f0*/  IADD3 R25, R7, 0x18000, RZ ;  /* 0x0001800007197810 */ /* 0x000fe20007ffe0ff */
[----:B------:R-:W-:Y:S01]  /*0700*/  @!P1 FFMA R16, R18, R29, R16 ;  /* 0x0000001d12109223 */ /* 0x000fe20000000010 */
[----:B------:R-:W-:-:S03]  /*0710*/  HFMA2.MMA R18, -RZ, RZ, 0, 0 ;  /* 0x00000000ff127435 */ /* 0x000fc600000001ff */
[----:B------:R-:W-:-:S04]  /*0720*/  IMAD.WIDE R28, R25, 0x2, R10 ;  /* 0x00000002191c7825 */ /* 0x000fc800078e020a */
[----:B------:R-:W-:Y:S01]  /*0730*/  IMAD.WIDE R24, R25, 0x2, R14 ;  /* 0x0000000219187825 */ /* 0x000fe200078e020e */
[----:B------:R-:W-:Y:S02]  /*0740*/  CS2R R14, SRZ ;  /* 0x00000000000e7805 */ /* 0x000fe4000001ff00 */
[----:B------:R-:W-:Y:S01]  /*0750*/  CS2R R10, SRZ ;  /* 0x00000000000a7805 */ /* 0x000fe2000001ff00 */
[----:B------:R-:W-:-:S03]  /*0760*/  IMAD.WIDE R12, R27, 0x4, R12 ;  /* 0x000000041b0c7825 */ /* 0x000fc600078e020c */
[----:B------:R-:W2:Y:S04]  /*0770*/  @!P2 LDG.E.EF.64 R14, desc[UR6][R24.64] ;  /* 0x00000006180ea981 */ /* 0x000ea8000c0e1b00 */
[----:B------:R-:W3:Y:S04]  /*0780*/  @!P2 LDG.E.EF.64 R10, desc[UR6][R28.64] ;  /* 0x000000061c0aa981 */ /* 0x000ee8000c0e1b00 */
[----:B------:R-:W4:Y:S01]  /*0790*/  @!P2 LDG.E.EL R18, desc[UR6][R12.64] ;  /* 0x000000060c12a981 */ /* 0x000f22000c2e1900 */
[----:B------:R-:W-:Y:S02]  /*07a0*/  HADD2.F32 R26, -RZ, R19.H1_H1 ;  /* 0x30000013ff1a7230 */ /* 0x000fe40000004100 */
[----:B------:R-:W-:Y:S01]  /*07b0*/  HADD2.F32 R17, -RZ, R17.H1_H1 ;  /* 0x30000011ff117230 */ /* 0x000fe20000004100 */
[----:B------:R-:W-:-:S02]  /*07c0*/  IADD3 R9, R9, 0x20, RZ ;  /* 0x0000002009097810 */ /* 0x000fc40007ffe0ff */
[----:B------:R-:W-:-:S04]  /*07d0*/  FMUL R26, R26, R23 ;  /* 0x000000171a1a7220 */ /* 0x000fc80000400000 */
[----:B------:R-:W-:Y:S01]  /*07e0*/  @!P1 FFMA R21, R17, R26, R21 ;  /* 0x0000001a11159223 */ /* 0x000fe20000000015 */
[----:B------:R-:W-:Y:S02]  /*07f0*/  ISETP.GE.AND P1, PT, R9, R4, PT ;  /* 0x000000040900720c */ /* 0x000fe40003f26270 */
[----:B------:R-:W-:Y:S01]  /*0800*/  IADD3 R7, R7, 0x20000, RZ ;  /* 0x0002000007077810 */ /* 0x000fe20007ffe0ff */
[----:B--2---:R-:W-:Y:S02]  /*0810*/  HADD2.F32 R27, -RZ, R15.H0_H0 ;  /* 0x2000000fff1b7230 */ /* 0x004fe40000004100 */
[----:B------:R-:W-:Y:S02]  /*0820*/  HADD2.F32 R19, -RZ, R14.H0_H0 ;  /* 0x2000000eff137230 */ /* 0x000fe40000004100 */
[----:B------:R-:W-:Y:S02]  /*0830*/  HADD2.F32 R23, -RZ, R14.H1_H1 ;  /* 0x3000000eff177230 */ /* 0x000fe40000004100 */
[----:B---3--:R-:W-:-:S02]  /*0840*/  HADD2.F32 R25, -RZ, R11.H0_H0 ;  /* 0x2000000bff197230 */ /* 0x008fc40000004100 */
[----:B------:R-:W-:Y:S02]  /*0850*/  HADD2.F32 R29, -RZ, R15.H1_H1 ;  /* 0x3000000fff1d7230 */ /* 0x000fe40000004100 */
[-C--:B----4-:R-:W-:Y:S01]  /*0860*/  FMUL R17, R27, R18.reuse ;  /* 0x000000121b117220 */ /* 0x090fe20000400000 */
[-C--:B------:R-:W-:Y:S01]  /*0870*/  FMUL R15, R19, R18.reuse ;  /* 0x00000012130f7220 */ /* 0x080fe20000400000 */
[-C--:B------:R-:W-:Y:S01]  /*0880*/  FMUL R13, R23, R18.reuse ;  /* 0x00000012170d7220 */ /* 0x080fe20000400000 */
[----:B------:R-:W-:Y:S02]  /*0890*/  HADD2.F32 R19, -RZ, R10.H0_H0 ;  /* 0x2000000aff137230 */ /* 0x000fe40000004100 */
[----:B------:R-:W-:Y:S01]  /*08a0*/  @!P2 FFMA R16, R25, R17, R16 ;  /* 0x000000111910a223 */ /* 0x000fe20000000010 */
[----:B------:R-:W-:Y:S02]  /*08b0*/  HADD2.F32 R23, -RZ, R10.H1_H1 ;  /* 0x3000000aff177230 */ /* 0x000fe40000004100 */
[----:B------:R-:W-:Y:S01]  /*08c0*/  FMUL R18, R29, R18 ;  /* 0x000000121d127220 */ /* 0x000fe20000400000 */
[----:B------:R-:W-:-:S02]  /*08d0*/  HADD2.F32 R10, -RZ, R11.H1_H1 ;  /* 0x3000000bff0a7230 */ /* 0x000fc40000004100 */
[----:B------:R-:W-:Y:S01]  /*08e0*/  @!P2 FFMA R20, R19, R15, R20 ;  /* 0x0000000f1314a223 */ /* 0x000fe20000000014 */
[----:B------:R-:W-:Y:S01]  /*08f0*/  @!P2 FFMA R22, R23, R13, R22 ;  /* 0x0000000d1716a223 */ /* 0x000fe20000000016 */
[----:B------:R-:W-:Y:S01]  /*0900*/  MOV R23, R16 ;  /* 0x0000001000177202 */ /* 0x000fe20000000f00 */
[----:B------:R-:W-:Y:S01]  /*0910*/  @!P2 FFMA R21, R10, R18, R21 ;  /* 0x000000120a15a223 */ /* 0x000fe20000000015 */
[----:B------:R-:W-:Y:S06]  /*0920*/  @!P1 BRA `(.L_x_2) ;  /* 0xfffffff800189947 */ /* 0x000fec000383ffff */
.L_x_1:
[----:B------:R-:W-:-:S04]  /*0930*/  IADD3 R4, -R9, R2, RZ ;  /* 0x0000000209047210 */ /* 0x000fc80007ffe1ff */
[----:B------:R-:W-:-:S13]  /*0940*/  ISETP.GT.AND P1, PT, R4, 0x8, PT ;  /* 0x000000080400780c */ /* 0x000fda0003f24270 */
[----:B------:R-:W-:Y:S05]  /*0950*/  @!P1 BRA `(.L_x_3) ;  /* 0x0000000400089947 */ /* 0x000fea0003800000 */
[----:B------:R-:W1:Y:S01]  /*0960*/  LDC.64 R16, c[0x0][0x218] ;  /* 0x00008600ff107b82 */ /* 0x000e620000000a00 */
[----:B------:R-:W-:Y:S01]  /*0970*/  IADD3 R27, R8, R9, RZ ;  /* 0x00000009081b7210 */ /* 0x000fe20007ffe0ff */
[----:B------:R-:W-:Y:S01]  /*0980*/  HFMA2.MMA R4, -RZ, RZ, 0, 0 ;  /* 0x00000000ff047435 */ /* 0x000fe200000001ff */
[----:B------:R-:W-:Y:S02]  /*0990*/  CS2R R12, SRZ ;  /* 0x00000000000c7805 */ /* 0x000fe4000001ff00 */
[----:B------:R-:W-:-:S03]  /*09a0*/  ISETP.GE.AND P0, PT, R27, R2, PT ;  /* 0x000000021b00720c */ /* 0x000fc60003f06270 */
[----:B------:R-:W2:Y:S08]  /*09b0*/  LDC.64 R14, c[0x0][0x220] ;  /* 0x00008800ff0e7b82 */ /* 0x000eb00000000a00 */
[----:B------:R-:W3:Y:S01]  /*09c0*/  LDC.64 R18, c[0x0][0x210] ;  /* 0x00008400ff127b82 */ /* 0x000ee20000000a00 */
[----:B------:R-:W-:Y:S02]  /*09d0*/  CS2R R10, SRZ ;  /* 0x00000000000a7805 */ /* 0x000fe4000001ff00 */
[----:B------:R-:W-:Y:S01]  /*09e0*/  IADD3 R9, R9, 0x8, RZ ;  /* 0x0000000809097810 */ /* 0x000fe20007ffe0ff */
[----:B-1----:R-:W-:-:S05]  /*09f0*/  IMAD.WIDE R24, R7, 0x2, R16 ;  /* 0x0000000207187825 */ /* 0x002fca00078e0210 */
[----:B------:R1:W4:Y:S01]  /*0a00*/  @!P0 LDG.E.EF.64 R10, desc[UR6][R24.64] ;  /* 0x00000006180a8981 */ /* 0x000322000c0e1b00 */
[----:B--2---:R-:W-:-:S05]  /*0a10*/  IMAD.WIDE R26, R27, 0x4, R14 ;  /* 0x000000041b1a7825 */ /* 0x004fca00078e020e */
[----:B------:R2:W5:Y:S01]  /*0a20*/  @!P0 LDG.E.EL R4, desc[UR6][R26.64] ;  /* 0x000000061a048981 */ /* 0x000562000c2e1900 */
[----:B-1----:R-:W-:Y:S01]  /*0a30*/  IADD3 R25, R8, R9, RZ ;  /* 0x0000000908197210 */ /* 0x002fe20007ffe0ff */
[----:B---3--:R-:W-:-:S03]  /*0a40*/  IMAD.WIDE R28, R7, 0x2, R18 ;  /* 0x00000002071c7825 */ /* 0x008fc600078e0212 */
[C---:B------:R-:W-:Y:S02]  /*0a50*/  ISETP.GE.AND P1, PT, R25.reuse, R2, PT ;  /* 0x000000021900720c */ /* 0x040fe40003f26270 */
[----:B------:R1:W3:Y:S01]  /*0a60*/  @!P0 LDG.E.EF.64 R12, desc[UR6][R28.64] ;  /* 0x000000061c0c8981 */ /* 0x0002e2000c0e1b00 */
[----:B------:R-:W-:Y:S01]  /*0a70*/  IADD3 R7, R7, 0x8000, RZ ;  /* 0x0000800007077810 */ /* 0x000fe20007ffe0ff */
[----:B------:R-:W-:Y:S01]  /*0a80*/  IMAD.WIDE R24, R25, 0x4, R14 ;  /* 0x0000000419187825 */ /* 0x000fe200078e020e */
[----:B------:R-:W-:-:S03]  /*0a90*/  CS2R R14, SRZ ;  /* 0x00000000000e7805 */ /* 0x000fc6000001ff00 */
[C---:B--2---:R-:W-:Y:S01]  /*0aa0*/  IMAD.WIDE R26, R7.reuse, 0x2, R16 ;  /* 0x00000002071a7825 */ /* 0x044fe200078e0210 */
[----:B------:R-:W-:Y:S02]  /*0ab0*/  CS2R R16, SRZ ;  /* 0x0000000000107805 */ /* 0x000fe4000001ff00 */
[----:B-1----:R-:W-:Y:S02]  /*0ac0*/  MOV R28, RZ ;  /* 0x000000ff001c7202 */ /* 0x002fe40000000f00 */
[----:B------:R4:W2:Y:S01]  /*0ad0*/  @!P1 LDG.E.EF.64 R14, desc[UR6][R26.64] ;  /* 0x000000061a0e9981 */ /* 0x0008a2000c0e1b00 */
[----:B------:R-:W-:-:S03]  /*0ae0*/  IMAD.WIDE R18, R7, 0x2, R18 ;  /* 0x0000000207127825 */ /* 0x000fc600078e0212 */
[----:B------:R-:W2:Y:S04]  /*0af0*/  @!P1 LDG.E.EL R28, desc[UR6][R24.64] ;  /* 0x00000006181c9981 */ /* 0x000ea8000c2e1900 */
[----:B------:R1:W2:Y:S01]  /*0b00*/  @!P1 LDG.E.EF.64 R16, desc[UR6][R18.64] ;  /* 0x0000000612109981 */ /* 0x0002a2000c0e1b00 */
[----:B------:R-:W-:Y:S02]  /*0b10*/  IADD3 R9, R9, 0x8, RZ ;  /* 0x0000000809097810 */ /* 0x000fe40007ffe0ff */
[----:B------:R-:W-:Y:S01]  /*0b20*/  IADD3 R7, R7, 0x8000, RZ ;  /* 0x0000800007077810 */ /* 0x000fe20007ffe0ff */
[----:B----4-:R-:W-:Y:S02]  /*0b30*/  HADD2.F32 R27, -RZ, R10.H0_H0 ;  /* 0x2000000aff1b7230 */ /* 0x010fe40000004100 */
[----:B------:R-:W-:-:S02]  /*0b40*/  HADD2.F32 R10, -RZ, R10.H1_H1 ;  /* 0x3000000aff0a7230 */ /* 0x000fc40000004100 */
[----:B01----:R-:W-:Y:S02]  /*0b50*/  HADD2.F32 R19, -RZ, R11.H0_H0 ;  /* 0x2000000bff137230 */ /* 0x003fe40000004100 */
[----:B------:R-:W-:Y:S02]  /*0b60*/  HADD2.F32 R25, -RZ, R11.H1_H1 ;  /* 0x3000000bff197230 */ /* 0x000fe40000004100 */
[-C--:B-----5:R-:W-:Y:S01]  /*0b70*/  FMUL R11, R10, R4.reuse ;  /* 0x000000040a0b7220 */ /* 0x0a0fe20000400000 */
[-C--:B------:R-:W-:Y:S01]  /*0b80*/  FMUL R10, R19, R4.reuse ;  /* 0x00000004130a7220 */ /* 0x080fe20000400000 */
[-C--:B------:R-:W-:Y:S01]  /*0b90*/  FMUL R27, R27, R4.reuse ;  /* 0x000000041b1b7220 */ /* 0x080fe20000400000 */
[----:B---3--:R-:W-:Y:S02]  /*0ba0*/  HADD2.F32 R19, -RZ, R12.H1_H1 ;  /* 0x3000000cff137230 */ /* 0x008fe40000004100 */
[----:B------:R-:W-:Y:S01]  /*0bb0*/  FMUL R4, R25, R4 ;  /* 0x0000000419047220 */ /* 0x000fe20000400000 */
[----:B------:R-:W-:-:S02]  /*0bc0*/  HADD2.F32 R18, -RZ, R13.H1_H1 ;  /* 0x3000000dff127230 */ /* 0x000fc40000004100 */
[----:B------:R-:W-:Y:S02]  /*0bd0*/  HADD2.F32 R29, -RZ, R12.H0_H0 ;  /* 0x2000000cff1d7230 */ /* 0x000fe40000004100 */
[----:B------:R-:W-:Y:S01]  /*0be0*/  FFMA R11, R19, R11, R22 ;  /* 0x0000000b130b7223 */ /* 0x000fe20000000016 */
[----:B------:R-:W-:Y:S02]  /*0bf0*/  HADD2.F32 R12, -RZ, R13.H0_H0 ;  /* 0x2000000dff0c7230 */ /* 0x000fe40000004100 */
[----:B------:R-:W-:Y:S02]  /*0c00*/  FFMA R4, R18, R4, R21 ;  /* 0x0000000412047223 */ /* 0x000fe40000000015 */
[----:B------:R-:W-:Y:S01]  /*0c10*/  FSEL R22, R11, R22, !P0 ;  /* 0x000000160b167208 */ /* 0x000fe20004000000 */
[----:B--2---:R-:W-:Y:S02]  /*0c20*/  HADD2.F32 R11, -RZ, R14.H0_H0 ;  /* 0x2000000eff0b7230 */ /* 0x004fe40000004100 */
[----:B------:R-:W-:Y:S01]  /*0c30*/  FFMA R10, R12, R10, R23 ;  /* 0x0000000a0c0a7223 */ /* 0x000fe20000000017 */
[----:B------:R-:W-:-:S02]  /*0c40*/  HADD2.F32 R13, -RZ, R14.H1_H1 ;  /* 0x3000000eff0d7230 */ /* 0x000fc40000004100 */
[----:B------:R-:W-:Y:S02]  /*0c50*/  HADD2.F32 R19, -RZ, R15.H0_H0 ;  /* 0x2000000fff137230 */ /* 0x000fe40000004100 */
[----:B------:R-:W-:Y:S01]  /*0c60*/  FFMA R27, R29, R27, R20 ;  /* 0x0000001b1d1b7223 */ /* 0x000fe20000000014 */
[----:B------:R-:W-:Y:S01]  /*0c70*/  HADD2.F32 R15, -RZ, R15.H1_H1 ;  /* 0x3000000fff0f7230 */ /* 0x000fe20000004100 */
[----:B------:R-:W-:Y:S01]  /*0c80*/  FSEL R21, R4, R21, !P0 ;  /* 0x0000001504157208 */ /* 0x000fe20004000000 */
[-C--:B------:R-:W-:Y:S01]  /*0c90*/  FMUL R11, R11, R28.reuse ;  /* 0x0000001c0b0b7220 */ /* 0x080fe20000400000 */
[-C--:B------:R-:W-:Y:S01]  /*0ca0*/  FMUL R13, R13, R28.reuse ;  /* 0x0000001c0d0d7220 */ /* 0x080fe20000400000 */
[-C--:B------:R-:W-:Y:S01]  /*0cb0*/  FMUL R4, R19, R28.reuse ;  /* 0x0000001c13047220 */ /* 0x080fe20000400000 */
[----:B------:R-:W-:Y:S01]  /*0cc0*/  FSEL R23, R10, R23, !P0 ;  /* 0x000000170a177208 */ /* 0x000fe20004000000 */
[----:B------:R-:W-:Y:S01]  /*0cd0*/  FMUL R28, R15, R28 ;  /* 0x0000001c0f1c7220 */ /* 0x000fe20000400000 */
[----:B------:R-:W-:Y:S01]  /*0ce0*/  FSEL R20, R27, R20, !P0 ;  /* 0x000000141b147208 */ /* 0x000fe20004000000 */
[----:B------:R-:W-:-:S02]  /*0cf0*/  HADD2.F32 R15, -RZ, R16.H0_H0 ;  /* 0x20000010ff0f7230 */ /* 0x000fc40000004100 */
[----:B------:R-:W-:Y:S02]  /*0d00*/  HADD2.F32 R19, -RZ, R16.H1_H1 ;  /* 0x30000010ff137230 */ /* 0x000fe40000004100 */
[----:B------:R-:W-:Y:S02]  /*0d10*/  HADD2.F32 R10, -RZ, R17.H0_H0 ;  /* 0x20000011ff0a7230 */ /* 0x000fe40000004100 */
[----:B------:R-:W-:Y:S01]  /*0d20*/  HADD2.F32 R12, -RZ, R17.H1_H1 ;  /* 0x30000011ff0c7230 */ /* 0x000fe20000004100 */
[----:B------:R-:W-:Y:S01]  /*0d30*/  PLOP3.LUT P0, PT, PT, PT, PT, 0x8, 0x0 ;  /* 0x000000000000781c */ /* 0x000fe20003f0e170 */
[----:B------:R-:W-:Y:S01]  /*0d40*/  @!P1 FFMA R20, R15, R11, R20 ;  /* 0x0000000b0f149223 */ /* 0x000fe20000000014 */
[----:B------:R-:W-:Y:S01]  /*0d50*/  @!P1 FFMA R22, R19, R13, R22 ;  /* 0x0000000d13169223 */ /* 0x000fe20000000016 */
[----:B------:R-:W-:Y:S01]  /*0d60*/  @!P1 FFMA R23, R10, R4, R23 ;  /* 0x000000040a179223 */ /* 0x000fe20000000017 */
[----:B------:R-:W-:-:S09]  /*0d70*/  @!P1 FFMA R21, R12, R28, R21 ;  /* 0x0000001c0c159223 */ /* 0x000fd20000000015 */
.L_x_3:
[----:B------:R-:W-:-:S13]  /*0d80*/  ISETP.LT.OR P0, PT, R9, R2, P0 ;  /* 0x000000020900720c */ /* 0x000fda0000701670 */
[----:B------:R-:W-:Y:S05]  /*0d90*/  @!P0 BRA `(.L_x_0) ;  /* 0x0000000000788947 */ /* 0x000fea0003800000 */
[----:B------:R-:W1:Y:S01]  /*0da0*/  LDC.64 R10, c[0x0][0x218] ;  /* 0x00008600ff0a7b82 */ /* 0x000e620000000a00 */
[----:B------:R-:W-:Y:S02]  /*0db0*/  IADD3 R19, R8, R9, RZ ;  /* 0x0000000908137210 */ /* 0x000fe40007ffe0ff */
[----:B------:R-:W-:Y:S02]  /*0dc0*/  CS2R R8, SRZ ;  /* 0x0000000000087805 */ /* 0x000fe4000001ff00 */
[----:B------:R-:W-:-:S03]  /*0dd0*/  ISETP.GE.AND P0, PT, R19, R2, PT ;  /* 0x000000021300720c */ /* 0x000fc60003f06270 */
[----:B------:R-:W2:Y:S08]  /*0de0*/  LDC.64 R14, c[0x0][0x210] ;  /* 0x00008400ff0e7b82 */ /* 0x000eb00000000a00 */
[----:B------:R-:W3:Y:S01]  /*0df0*/  LDC.64 R12, c[0x0][0x220] ;  /* 0x00008800ff0c7b82 */ /* 0x000ee20000000a00 */
[----:B------:R-:W-:Y:S01]  /*0e00*/  HFMA2.MMA R4, -RZ, RZ, 0, 0 ;  /* 0x00000000ff047435 */ /* 0x000fe200000001ff */
[----:B-1----:R-:W-:-:S05]  /*0e10*/  IMAD.WIDE R10, R7, 0x2, R10 ;  /* 0x00000002070a7825 */ /* 0x002fca00078e020a */
[----:B------:R-:W4:Y:S01]  /*0e20*/  @!P0 LDG.E.EF.64 R8, desc[UR6][R10.64] ;  /* 0x000000060a088981 */ /* 0x000f22000c0e1b00 */
[----:B--2---:R-:W-:Y:S01]  /*0e30*/  IMAD.WIDE R16, R7, 0x2, R14 ;  /* 0x0000000207107825 */ /* 0x004fe200078e020e */
[----:B------:R-:W-:-:S06]  /*0e40*/  CS2R R14, SRZ ;  /* 0x00000000000e7805 */ /* 0x000fcc000001ff00 */
[----:B------:R-:W2:Y:S01]  /*0e50*/  @!P0 LDG.E.EF.64 R14, desc[UR6][R16.64] ;  /* 0x00000006100e8981 */ /* 0x000ea2000c0e1b00 */
[----:B---3--:R-:W-:-:S05]  /*0e60*/  IMAD.WIDE R12, R19, 0x4, R12 ;  /* 0x00000004130c7825 */ /* 0x008fca00078e020c */
[----:B------:R-:W3:Y:S01]  /*0e70*/  @!P0 LDG.E.EL R4, desc[UR6][R12.64] ;  /* 0x000000060c048981 */ /* 0x000ee2000c2e1900 */
[----:B----4-:R-:W-:Y:S02]  /*0e80*/  HADD2.F32 R7, -RZ, R8.H0_H0 ;  /* 0x20000008ff077230 */ /* 0x010fe40000004100 */
[----:B------:R-:W-:Y:S02]  /*0e90*/  HADD2.F32 R19, -RZ, R8.H1_H1 ;  /* 0x30000008ff137230 */ /* 0x000fe40000004100 */
[----:B------:R-:W-:Y:S02]  /*0ea0*/  HADD2.F32 R25, -RZ, R9.H0_H0 ;  /* 0x20000009ff197230 */ /* 0x000fe40000004100 */
[----:B------:R-:W-:Y:S02]  /*0eb0*/  HADD2.F32 R27, -RZ, R9.H1_H1 ;  /* 0x30000009ff1b7230 */ /* 0x000fe40000004100 */
[----:B--2---:R-:W-:Y:S02]  /*0ec0*/  HADD2.F32 R8, -RZ, R14.H0_H0 ;  /* 0x2000000eff087230 */ /* 0x004fe40000004100 */
[----:B------:R-:W-:-:S02]  /*0ed0*/  HADD2.F32 R10, -RZ, R15.H0_H0 ;  /* 0x2000000fff0a7230 */ /* 0x000fc40000004100 */
[----:B------:R-:W-:Y:S02]  /*0ee0*/  HADD2.F32 R14, -RZ, R14.H1_H1 ;  /* 0x3000000eff0e7230 */ /* 0x000fe40000004100 */
[----:B------:R-:W-:Y:S02]  /*0ef0*/  HADD2.F32 R15, -RZ, R15.H1_H1 ;  /* 0x3000000fff0f7230 */ /* 0x000fe40000004100 */
[-C--:B---3--:R-:W-:Y:S01]  /*0f00*/  FMUL R7, R7, R4.reuse ;  /* 0x0000000407077220 */ /* 0x088fe20000400000 */
[-C--:B------:R-:W-:Y:S01]  /*0f10*/  FMUL R9, R19, R4.reuse ;  /* 0x0000000413097220 */ /* 0x080fe20000400000 */
[-C--:B------:R-:W-:Y:S01]  /*0f20*/  FMUL R2, R25, R4.reuse ;  /* 0x0000000419027220 */ /* 0x080fe20000400000 */
[----:B------:R-:W-:Y:S01]  /*0f30*/  FMUL R4, R27, R4 ;  /* 0x000000041b047220 */ /* 0x000fe20000400000 */
[----:B------:R-:W-:Y:S01]  /*0f40*/  @!P0 FFMA R20, R7, R8, R20 ;  /* 0x0000000807148223 */ /* 0x000fe20000000014 */
[----:B------:R-:W-:Y:S01]  /*0f50*/  @!P0 FFMA R22, R9, R14, R22 ;  /* 0x0000000e09168223 */ /* 0x000fe20000000016 */
[----:B------:R-:W-:Y:S01]  /*0f60*/  @!P0 FFMA R23, R2, R10, R23 ;  /* 0x0000000a02178223 */ /* 0x000fe20000000017 */
[----:B------:R-:W-:-:S07]  /*0f70*/  @!P0 FFMA R21, R4, R15, R21 ;  /* 0x0000000f04158223 */ /* 0x000fce0000000015 */
.L_x_0:
[----:B------:R-:W1:Y:S01]  /*0f80*/  S2UR UR5, SR_CgaCtaId ;  /* 0x00000000000579c3 */ /* 0x000e620000008800 */
[----:B------:R-:W2:Y:S01]  /*0f90*/  SHFL.BFLY PT, R7, R20, 0x10, 0x1f ;  /* 0x0e001f0014077f89 */ /* 0x000ea200000e0000 */
[----:B------:R-:W-:Y:S01]  /*0fa0*/  LOP3.LUT P0, RZ, R0, 0x10, RZ, 0xc0, !PT ;  /* 0x0000001000ff7812 */ /* 0x000fe2000780c0ff */
[----:B------:R-:W-:Y:S01]  /*0fb0*/  UMOV UR4, 0x400 ;  /* 0x0000040000047882 */ /* 0x000fe20000000000 */
[----:B------:R-:W-:Y:S01]  /*0fc0*/  SHF.R.U32.HI R11, RZ, 0x3, R0 ;  /* 0x00000003ff0b7819 */ /* 0x000fe20000011600 */
[----:B------:R-:W3:Y:S01]  /*0fd0*/  SHFL.BFLY PT, R9, R22, 0x10, 0x1f ;  /* 0x0e001f0016097f89 */ /* 0x000ee200000e0000 */
[----:B------:R-:W-:Y:S02]  /*0fe0*/  SHF.L.U32 R2, R6, 0x4, RZ ;  /* 0x0000000406027819 */ /* 0x000fe400000006ff */
[----:B------:R-:W-:Y:S01]  /*0ff0*/  ISETP.GE.AND P1, PT, R0, 0x100, PT ;  /* 0x000001000000780c */ /* 0x000fe20003f26270 */
[----:B------:R-:W4:Y:S01]  /*1000*/  SHFL.BFLY PT, R4, R23, 0x10, 0x1f ;  /* 0x0e001f0017047f89 */ /* 0x000f2200000e0000 */
[----:B------:R-:W-:-:S03]  /*1010*/  LOP3.LUT R11, R2, 0xc, R11, 0xf8, !PT ;  /* 0x0000000c020b7812 */ /* 0x000fc600078ef80b */
[----:B------:R-:W5:Y:S01]  /*1020*/  SHFL.BFLY PT, R8, R21, 0x10, 0x1f ;  /* 0x0e001f0015087f89 */ /* 0x000f6200000e0000 */
[----:B-1----:R-:W-:Y:S01]  /*1030*/  UPRMT UR4, UR5, 0x654, UR4 ;  /* 0x0000065405047896 */ /* 0x002fe20008000004 */
[----:B--2---:R-:W-:Y:S01]  /*1040*/  FADD R12, R7, R20 ;  /* 0x00000014070c7221 */ /* 0x004fe20000000000 */
[----:B---3--:R-:W-:Y:S01]  /*1050*/  FADD R22, R9, R22 ;  /* 0x0000001609167221 */ /* 0x008fe20000000000 */
[----:B----4-:R-:W-:-:S06]  /*1060*/  FADD R16, R4, R23 ;  /* 0x0000001704107221 */ /* 0x010fcc0000000000 */
[----:B------:R-:W-:Y:S01]  /*1070*/  @!P0 STS [R11+UR4], R12 ;  /* 0x0000000c0b008988 */ /* 0x000fe20008000804 */
[----:B-----5:R-:W-:-:S03]  /*1080*/  FADD R8, R8, R21 ;  /* 0x0000001508087221 */ /* 0x020fc60000000000 */
[----:B------:R-:W-:Y:S04]  /*1090*/  @!P0 STS [R11+UR4+0x10], R22 ;  /* 0x000010160b008988 */ /* 0x000fe80008000804 */
[----:B------:R-:W-:Y:S04]  /*10a0*/  @!P0 STS [R11+UR4+0x20], R16 ;  /* 0x000020100b008988 */ /* 0x000fe80008000804 */
[----:B------:R-:W-:Y:S01]  /*10b0*/  @!P0 STS [R11+UR4+0x30], R8 ;  /* 0x000030080b008988 */ /* 0x000fe20008000804 */
[----:B------:R-:W-:Y:S01]  /*10c0*/  BAR.SYNC.DEFER_BLOCKING 0x0 ;  /* 0x0000000000007b1d */ /* 0x000fe20000010000 */
[----:B------:R-:W-:-:S04]  /*10d0*/  LOP3.LUT P0, RZ, R0, 0x3, RZ, 0xc0, !PT ;  /* 0x0000000300ff7812 */ /* 0x000fc8000780c0ff */
[----:B------:R-:W-:Y:S01]  /*10e0*/  ISETP.LT.AND P0, PT, R0, 0x100, !P0 ;  /* 0x000001000000780c */ /* 0x000fe20004701270 */
[----:B------:R-:W1:Y:S04]  /*10f0*/  @!P1 LDS R10, [R3+UR4] ;  /* 0x00000004030a9984 */ /* 0x000e680008000800 */
[----:B------:R-:W2:Y:S04]  /*1100*/  @!P1 LDS R13, [R3+UR4+0x200] ;  /* 0x00020004030d9984 */ /* 0x000ea80008000800 */
[----:B-1----:R-:W1:Y:S04]  /*1110*/  SHFL.BFLY PT, R7, R10, 0x2, 0x1f ;  /* 0x0c401f000a077f89 */ /* 0x002e6800000e0000 */
[----:B--2---:R-:W2:Y:S01]  /*1120*/  SHFL.BFLY PT, R4, R13, 0x2, 0x1f ;  /* 0x0c401f000d047f89 */ /* 0x004ea200000e0000 */
[----:B-1----:R-:W-:Y:S01]  /*1130*/  FADD R7, R10, R7 ;  /* 0x000000070a077221 */ /* 0x002fe20000000000 */
[----:B--2---:R-:W-:-:S04]  /*1140*/  FADD R14, R13, R4 ;  /* 0x000000040d0e7221 */ /* 0x004fc80000000000 */
[----:B------:R-:W1:Y:S04]  /*1150*/  SHFL.BFLY PT, R4, R7, 0x1, 0x1f ;  /* 0x0c201f0007047f89 */ /* 0x000e6800000e0000 */
[----:B------:R-:W2:Y:S01]  /*1160*/  SHFL.BFLY PT, R9, R14, 0x1, 0x1f ;  /* 0x0c201f000e097f89 */ /* 0x000ea200000e0000 */
[----:B-1----:R-:W-:Y:S01]  /*1170*/  FADD R12, R7, R4 ;  /* 0x00000004070c7221 */ /* 0x002fe20000000000 */
[----:B------:R-:W-:Y:S02]  /*1180*/  IADD3 R7, R2, UR4, RZ ;  /* 0x0000000402077c10 */ /* 0x000fe4000fffe0ff */
[----:B------:R-:W-:Y:S01]  /*1190*/  LOP3.LUT R4, R0, 0x3f, RZ, 0xc0, !PT ;  /* 0x0000003f00047812 */ /* 0x000fe200078ec0ff */
[----:B--2---:R-:W-:Y:S01]  /*11a0*/  FADD R16, R14, R9 ;  /* 0x000000090e107221 */ /* 0x004fe20000000000 */
[----:B------:R-:W-:Y:S01]  /*11b0*/  @P0 STS [R3+UR4], R12 ;  /* 0x0000000c03000988 */ /* 0x000fe20008000804 */
[----:B------:R-:W-:Y:S01]  /*11c0*/  IMAD R7, R6, -0xc, R7 ;  /* 0xfffffff406077824 */ /* 0x000fe200078e0207 */
[----:B------:R-:W-:-:S02]  /*11d0*/  LEA R4, R4, UR4, 0x2 ;  /* 0x0000000404047c11 */ /* 0x000fc4000f8e10ff */
[----:B------:R-:W-:Y:S01]  /*11e0*/  @P0 STS [R3+UR4+0x200], R16 ;  /* 0x0002001003000988 */ /* 0x000fe20008000804 */
[----:B------:R-:W-:Y:S01]  /*11f0*/  BAR.SYNC.DEFER_BLOCKING 0x0 ;  /* 0x0000000000007b1d */ /* 0x000fe20000010000 */
[----:B------:R-:W-:-:S05]  /*1200*/  LOP3.LUT P0, RZ, R0, 0x40, RZ, 0xc0, !PT ;  /* 0x0000004000ff7812 */ /* 0x000fca000780c0ff */
[----:B------:R-:W-:Y:S04]  /*1210*/  LDS R8, [R2+UR4] ;  /* 0x0000000402087984 */ /* 0x000fe80008000800 */
[----:B------:R-:W-:Y:S04]  /*1220*/  LDS R9, [R2+UR4+0x10] ;  /* 0x0000100402097984 */ /* 0x000fe80008000800 */
[----:B------:R-:W-:Y:S04]  /*1230*/  LDS R10, [R2+UR4+0x20] ;  /* 0x00002004020a7984 */ /* 0x000fe80008000800 */
[----:B------:R-:W1:Y:S01]  /*1240*/  LDS R11, [R2+UR4+0x30] ;  /* 0x00003004020b7984 */ /* 0x000e620008000800 */
[----:B------:R-:W-:Y:S06]  /*1250*/  BAR.SYNC.DEFER_BLOCKING 0x0 ;  /* 0x0000000000007b1d */ /* 0x000fec0000010000 */
[----:B-1----:R1:W-:Y:S02]  /*1260*/  STS.128 [R7], R8 ;  /* 0x0000000807007388 */ /* 0x0023e40000000c00 */
[----:B------:R-:W-:Y:S06]  /*1270*/  BAR.SYNC.DEFER_BLOCKING 0x0 ;  /* 0x0000000000007b1d */ /* 0x000fec0000010000 */
[----:B-1----:R-:W-:Y:S05]  /*1280*/  @P0 EXIT ;  /* 0x000000000000094d */ /* 0x002fea0003800000 */
[----:B------:R-:W0:Y:S01]  /*1290*/  LDS R4, [R4] ;  /* 0x0000000004047984 */ /* 0x000e220000000800 */
[----:B------:R-:W1:Y:S01]  /*12a0*/  LDC.64 R2, c[0x0][0x228] ;  /* 0x00008a00ff027b82 */ /* 0x000e620000000a00 */
[----:B------:R-:W-:-:S05]  /*12b0*/  LOP3.LUT R5, R5, 0x3f, R0, 0xf8, !PT ;  /* 0x0000003f05057812 */ /* 0x000fca00078ef800 */
[----:B-1----:R-:W-:Y:S01]  /*12c0*/  IMAD.WIDE R2, R5, 0x2, R2 ;  /* 0x0000000205027825 */ /* 0x002fe200078e0202 */
[----:B0-----:R-:W-:-:S05]  /*12d0*/  F2FP.F16.F32.PACK_AB R0, RZ, R4 ;  /* 0x00000004ff00723e */ /* 0x001fca00000000ff */
[----:B------:R-:W-:Y:S01]  /*12e0*/  STG.E.U16 desc[UR6][R2.64], R0 ;  /* 0x0000000002007986 */ /* 0x000fe2000c101506 */
[----:B------:R-:W-:Y:S05]  /*12f0*/  EXIT ;  /* 0x000000000000794d */ /* 0x000fea0003800000 */
.L_x_4:
[----:B------:R-:W-:-:S00]  /*1300*/  BRA `(.L_x_4) ;  /* 0xfffffffc00fc7947 */ /* 0x000fc0000383ffff */
[----:B------:R-:W-:-:S00]  /*1310*/  NOP ;  /* 0x0000000000007918 */ /* 0x000fc00000000000 */
        /* <DEDUP_REMOVED lines=14> */
.L_x_5:


//--------------------- .nv.shared.triton_red_fused__to_copy_mul_sum_1 --------------------------
	.section	.nv.shared.triton_red_fused__to_copy_mul_sum_1,"aw",@nobits
	.sectionflags	@""
	.align	16
	.zero		1024


//--------------------- .nv.constant0.triton_red_fused__to_copy_mul_sum_1 --------------------------
	.section	.nv.constant0.triton_red_fused__to_copy_mul_sum_1,"a",@progbits
	.sectionflags	@""
	.align	4
.nv.constant0.triton_red_fused__to_copy_mul_sum_1:
	.zero		576
